	.headerflags	@"EF_CUDA_TEXMODE_UNIFIED EF_CUDA_64BIT_ADDRESS EF_CUDA_ACCELERATORS EF_CUDA_SM90 EF_CUDA_VIRTUAL_SM(EF_CUDA_SM90)"
	.elftype	@"ET_EXEC"


//--------------------- .nv.info                  --------------------------
	.section	.nv.info,"",@"SHT_CUDA_INFO"
	.align	4


	//----- nvinfo : EIATTR_REGCOUNT
	.align		4
        /*0000*/ 	.byte	0x04, 0x2f
        /*0002*/ 	.short	(.L_2 - .L_1)
	.align		4
.L_1:
        /*0004*/ 	.word	index@(triton_per_fused_div_exp_mean_neg_pow_sub_sum_tanh_1)
        /*0008*/ 	.word	0x00000020


	//----- nvinfo : EIATTR_MIN_STACK_SIZE
	.align		4
.L_2:
        /*000c*/ 	.byte	0x04, 0x12
        /*000e*/ 	.short	(.L_4 - .L_3)
	.align		4
.L_3:
        /*0010*/ 	.word	index@(triton_per_fused_div_exp_mean_neg_pow_sub_sum_tanh_1)
        /*0014*/ 	.word	0x00000000


	//----- nvinfo : EIATTR_FRAME_SIZE
	.align		4
.L_4:
        /*0018*/ 	.byte	0x04, 0x11
        /*001a*/ 	.short	(.L_6 - .L_5)
	.align		4
.L_5:
        /*001c*/ 	.word	index@(triton_per_fused_div_exp_mean_neg_pow_sub_sum_tanh_1)
        /*0020*/ 	.word	0x00000000


	//----- nvinfo : EIATTR_MIN_STACK_SIZE
	.align		4
.L_6:
        /*0024*/ 	.byte	0x04, 0x12
        /*0026*/ 	.short	(.L_8 - .L_7)
	.align		4
.L_7:
        /*0028*/ 	.word	index@(triton_per_fused_div_exp_mean_neg_pow_sub_sum_tanh_1)
        /*002c*/ 	.word	0x00000000
.L_8:


//--------------------- .nv.info.triton_per_fused_div_exp_mean_neg_pow_sub_sum_tanh_1 --------------------------
	.section	.nv.info.triton_per_fused_div_exp_mean_neg_pow_sub_sum_tanh_1,"",@"SHT_CUDA_INFO"
	.sectionflags	@""
	.align	4


	//----- nvinfo : EIATTR_CUDA_API_VERSION
	.align		4
        /*0000*/ 	.byte	0x04, 0x37
        /*0002*/ 	.short	(.L_10 - .L_9)
.L_9:
        /*0004*/ 	.word	0x0000007c


	//----- nvinfo : EIATTR_KPARAM_INFO
	.align		4
.L_10:
        /*0008*/ 	.byte	0x04, 0x17
        /*000a*/ 	.short	(.L_12 - .L_11)
.L_11:
        /*000c*/ 	.word	0x00000000
        /*0010*/ 	.short	0x0005
        /*0012*/ 	.short	0x0028
        /*0014*/ 	.byte	0x00, 0xf0, 0x11, 0x00


	//----- nvinfo : EIATTR_KPARAM_INFO
	.align		4
.L_12:
        /*0018*/ 	.byte	0x04, 0x17
        /*001a*/ 	.short	(.L_14 - .L_13)
.L_13:
        /*001c*/ 	.word	0x00000000
        /*0020*/ 	.short	0x0004
        /*0022*/ 	.short	0x0020
        /*0024*/ 	.byte	0x00, 0xf4, 0x21, 0x00


	//----- nvinfo : EIATTR_KPARAM_INFO
	.align		4
.L_14:
        /*0028*/ 	.byte	0x04, 0x17
        /*002a*/ 	.short	(.L_16 - .L_15)
.L_15:
        /*002c*/ 	.word	0x00000000
        /*0030*/ 	.short	0x0003
        /*0032*/ 	.short	0x0018
        /*0034*/ 	.byte	0x00, 0xf4, 0x21, 0x00


	//----- nvinfo : EIATTR_KPARAM_INFO
	.align		4
.L_16:
        /*0038*/ 	.byte	0x04, 0x17
        /*003a*/ 	.short	(.L_18 - .L_17)
.L_17:
        /*003c*/ 	.word	0x00000000
        /*0040*/ 	.short	0x0002
        /*0042*/ 	.short	0x0010
        /*0044*/ 	.byte	0x00, 0xf4, 0x21, 0x00


	//----- nvinfo : EIATTR_KPARAM_INFO
	.align		4
.L_18:
        /*0048*/ 	.byte	0x04, 0x17
        /*004a*/ 	.short	(.L_20 - .L_19)
.L_19:
        /*004c*/ 	.word	0x00000000
        /*0050*/ 	.short	0x0001
        /*0052*/ 	.short	0x0008
        /*0054*/ 	.byte	0x00, 0xf4, 0x21, 0x00


	//----- nvinfo : EIATTR_KPARAM_INFO
	.align		4
.L_20:
        /*0058*/ 	.byte	0x04, 0x17
        /*005a*/ 	.short	(.L_22 - .L_21)
.L_21:
        /*005c*/ 	.word	0x00000000
        /*0060*/ 	.short	0x0000
        /*0062*/ 	.short	0x0000
        /*0064*/ 	.byte	0x00, 0xf4, 0x21, 0x00


	//----- nvinfo : EIATTR_SPARSE_MMA_MASK
	.align		4
.L_22:
        /*0068*/ 	.byte	0x03, 0x50
        /*006a*/ 	.short	0x0000


	//----- nvinfo : EIATTR_MAXREG_COUNT
	.align		4
        /*006c*/ 	.byte	0x03, 0x1b
        /*006e*/ 	.short	0x00ff


	//----- nvinfo : EIATTR_COOP_GROUP_MASK_REGIDS
	.align		4
        /*0070*/ 	.byte	0x04, 0x29
        /*0072*/ 	.short	(.L_24 - .L_23)


	//   ....[0]....
.L_23:
        /*0074*/ 	.word	0xffffffff


	//   ....[1]....
        /*0078*/ 	.word	0xffffffff


	//   ....[2]....
        /*007c*/ 	.word	0xffffffff


	//   ....[3]....
        /*0080*/ 	.word	0xffffffff


	//   ....[4]....
        /*0084*/ 	.word	0xffffffff


	//   ....[5]....
        /*0088*/ 	.word	0xffffffff


	//----- nvinfo : EIATTR_COOP_GROUP_INSTR_OFFSETS
	.align		4
.L_24:
        /*008c*/ 	.byte	0x04, 0x28
        /*008e*/ 	.short	(.L_26 - .L_25)


	//   ....[0]....
.L_25:
        /*0090*/ 	.word	0x00000c90


	//   ....[1]....
        /*0094*/ 	.word	0x00000cb0


	//   ....[2]....
        /*0098*/ 	.word	0x00000ce0


	//   ....[3]....
        /*009c*/ 	.word	0x00000d20


	//   ....[4]....
        /*00a0*/ 	.word	0x00000d40


	//   ....[5]....
        /*00a4*/ 	.word	0x00000db0


	//----- nvinfo : EIATTR_EXIT_INSTR_OFFSETS
	.align		4
.L_26:
        /*00a8*/ 	.byte	0x04, 0x1c
        /*00aa*/ 	.short	(.L_28 - .L_27)


	//   ....[0]....
.L_27:
        /*00ac*/ 	.word	0x00000e20


	//   ....[1]....
        /*00b0*/ 	.word	0x00000e60


	//----- nvinfo : EIATTR_REQNTID
	.align		4
.L_28:
        /*00b4*/ 	.byte	0x04, 0x10
        /*00b6*/ 	.short	(.L_30 - .L_29)
.L_29:
        /*00b8*/ 	.word	0x00000040
        /*00bc*/ 	.word	0x00000001
        /*00c0*/ 	.word	0x00000001


	//----- nvinfo : EIATTR_CRS_STACK_SIZE
	.align		4
.L_30:
        /*00c4*/ 	.byte	0x04, 0x1e
        /*00c6*/ 	.short	(.L_32 - .L_31)
.L_31:
        /*00c8*/ 	.word	0x00000000


	//----- nvinfo : EIATTR_CBANK_PARAM_SIZE
	.align		4
.L_32:
        /*00cc*/ 	.byte	0x03, 0x19
        /*00ce*/ 	.short	0x002c


	//----- nvinfo : EIATTR_PARAM_CBANK
	.align		4
        /*00d0*/ 	.byte	0x04, 0x0a
        /*00d2*/ 	.short	(.L_34 - .L_33)
	.align		4
.L_33:
        /*00d4*/ 	.word	index@(.nv.constant0.triton_per_fused_div_exp_mean_neg_pow_sub_sum_tanh_1)
        /*00d8*/ 	.short	0x0210
        /*00da*/ 	.short	0x002c


	//----- nvinfo : EIATTR_SW_WAR
	.align		4
.L_34:
        /*00dc*/ 	.byte	0x04, 0x36
        /*00de*/ 	.short	(.L_36 - .L_35)
.L_35:
        /*00e0*/ 	.word	0x00000008
.L_36:


//--------------------- .nv.callgraph             --------------------------
	.section	.nv.callgraph,"",@"SHT_CUDA_CALLGRAPH"
	.align	4
	.sectionentsize	8
	.align		4
        /*0000*/ 	.word	0x00000000
	.align		4
        /*0004*/ 	.word	0xffffffff
	.align		4
        /*0008*/ 	.word	0x00000000
	.align		4
        /*000c*/ 	.word	0xfffffffe
	.align		4
        /*0010*/ 	.word	0x00000000
	.align		4
        /*0014*/ 	.word	0xfffffffd
	.align		4
        /*0018*/ 	.word	0x00000000
	.align		4
        /*001c*/ 	.word	0xfffffffc


//--------------------- .nv.constant4             --------------------------
	.section	.nv.constant4,"a",@progbits
	.align	8
	.align		8
.nv.constant4:
        /*0000*/ 	.dword	_$_str


//--------------------- .text.triton_per_fused_div_exp_mean_neg_pow_sub_sum_tanh_1 --------------------------
	.section	.text.triton_per_fused_div_exp_mean_neg_pow_sub_sum_tanh_1,"ax",@progbits
	.sectionflags	@"SHF_BARRIERS=1"
	.align	128
        .global         triton_per_fused_div_exp_mean_neg_pow_sub_sum_tanh_1
        .type           triton_per_fused_div_exp_mean_neg_pow_sub_sum_tanh_1,@function
        .size           triton_per_fused_div_exp_mean_neg_pow_sub_sum_tanh_1,(.L_x_10 - triton_per_fused_div_exp_mean_neg_pow_sub_sum_tanh_1)
        .other          triton_per_fused_div_exp_mean_neg_pow_sub_sum_tanh_1,@"STO_CUDA_ENTRY STV_DEFAULT"
triton_per_fused_div_exp_mean_neg_pow_sub_sum_tanh_1:
.text.triton_per_fused_div_exp_mean_neg_pow_sub_sum_tanh_1:
[----:B------:R-:W0:Y:S01]  /*0000*/  LDC R1, c[0x0][0x28] ;  /* 0x00000a00ff017b82 */ /* 0x000e220000000800 */
[----:B------:R-:W1:Y:S07]  /*0010*/  S2R R18, SR_TID.X ;  /* 0x0000000000127919 */ /* 0x000e6e0000002100 */
[----:B------:R-:W2:Y:S01]  /*0020*/  LDC.64 R28, c[0x0][0x228] ;  /* 0x00008a00ff1c7b82 */ /* 0x000ea20000000a00 */
[----:B------:R-:W-:-:S07]  /*0030*/  ULDC.64 UR6, c[0x0][0x208] ;  /* 0x0000820000067ab9 */ /* 0x000fce0000000a00 */
[----:B------:R-:W3:Y:S08]  /*0040*/  LDC.64 R20, c[0x0][0x218] ;  /* 0x00008600ff147b82 */ /* 0x000ef00000000a00 */
[----:B------:R-:W4:Y:S08]  /*0050*/  LDC.64 R10, c[0x0][0x220] ;  /* 0x00008800ff0a7b82 */ /* 0x000f300000000a00 */
[----:B------:R-:W4:Y:S01]  /*0060*/  LDC.64 R2, c[0x0][0x230] ;  /* 0x00008c00ff027b82 */ /* 0x000f220000000a00 */
[----:B-1----:R-:W-:-:S04]  /*0070*/  SHF.L.U32 R4, R18, 0x2, RZ ;  /* 0x0000000212047819 */ /* 0x002fc800000006ff */
[----:B------:R-:W-:-:S05]  /*0080*/  LOP3.LUT R5, R4, 0xfc, RZ, 0xc0, !PT ;  /* 0x000000fc04057812 */ /* 0x000fca00078ec0ff */
[----:B--2---:R-:W-:-:S05]  /*0090*/  IMAD.WIDE.U32 R28, R5, 0x4, R28 ;  /* 0x00000004051c7825 */ /* 0x004fca00078e001c */
[----:B------:R-:W2:Y:S01]  /*00a0*/  LDG.E.EL R23, desc[UR6][R28.64] ;  /* 0x000000061c177981 */ /* 0x000ea2000c2e1900 */
[----:B---3--:R-:W-:-:S03]  /*00b0*/  IMAD.WIDE.U32 R20, R5, 0x4, R20 ;  /* 0x0000000405147825 */ /* 0x008fc600078e0014 */
[----:B------:R-:W3:Y:S01]  /*00c0*/  LDG.E.EL R17, desc[UR6][R28.64+0x4] ;  /* 0x000004061c117981 */ /* 0x000ee2000c2e1900 */
[----:B----4-:R-:W-:-:S03]  /*00d0*/  IMAD.WIDE.U32 R10, R5, 0x4, R10 ;  /* 0x00000004050a7825 */ /* 0x010fc600078e000a */
[----:B------:R-:W4:Y:S04]  /*00e0*/  LDG.E.EL R7, desc[UR6][R20.64] ;  /* 0x0000000614077981 */ /* 0x000f28000c2e1900 */
[----:B------:R-:W4:Y:S04]  /*00f0*/  LDG.E.EL R26, desc[UR6][R10.64] ;  /* 0x000000060a1a7981 */ /* 0x000f28000c2e1900 */
[----:B------:R-:W3:Y:S04]  /*0100*/  LDG.E.EL R9, desc[UR6][R20.64+0x4] ;  /* 0x0000040614097981 */ /* 0x000ee8000c2e1900 */
[----:B------:R-:W3:Y:S04]  /*0110*/  LDG.E.EL R22, desc[UR6][R10.64+0x4] ;  /* 0x000004060a167981 */ /* 0x000ee8000c2e1900 */
[----:B------:R-:W5:Y:S04]  /*0120*/  LDG.E.EL R13, desc[UR6][R28.64+0x8] ;  /* 0x000008061c0d7981 */ /* 0x000f68000c2e1900 */
[----:B------:R-:W5:Y:S01]  /*0130*/  LDG.E.EL R8, desc[UR6][R28.64+0xc] ;  /* 0x00000c061c087981 */ /* 0x000f62000c2e1900 */
[----:B0-----:R-:W-:-:S03]  /*0140*/  IMAD.WIDE.U32 R2, R5, 0x4, R2 ;  /* 0x0000000405027825 */ /* 0x001fc600078e0002 */
[----:B------:R-:W5:Y:S04]  /*0150*/  LDG.E.EL R6, desc[UR6][R20.64+0x8] ;  /* 0x0000080614067981 */ /* 0x000f68000c2e1900 */
[----:B------:R-:W5:Y:S04]  /*0160*/  LDG.E.EL R5, desc[UR6][R20.64+0xc] ;  /* 0x00000c0614057981 */ /* 0x000f68000c2e1900 */
[----:B------:R-:W5:Y:S04]  /*0170*/  LDG.E.EL R19, desc[UR6][R10.64+0x8] ;  /* 0x000008060a137981 */ /* 0x000f68000c2e1900 */
[----:B------:R0:W5:Y:S04]  /*0180*/  LDG.E.EL R12, desc[UR6][R10.64+0xc] ;  /* 0x00000c060a0c7981 */ /* 0x000168000c2e1900 */
[----:B------:R-:W5:Y:S04]  /*0190*/  LDG.E.EL R16, desc[UR6][R2.64] ;  /* 0x0000000602107981 */ /* 0x000f68000c2e1900 */
[----:B------:R-:W5:Y:S04]  /*01a0*/  LDG.E.EL R24, desc[UR6][R2.64+0x4] ;  /* 0x0000040602187981 */ /* 0x000f68000c2e1900 */
[----:B------:R-:W5:Y:S04]  /*01b0*/  LDG.E.EL R15, desc[UR6][R2.64+0x8] ;  /* 0x00000806020f7981 */ /* 0x000f68000c2e1900 */
[----:B------:R1:W5:Y:S01]  /*01c0*/  LDG.E.EL R14, desc[UR6][R2.64+0xc] ;  /* 0x00000c06020e7981 */ /* 0x000362000c2e1900 */
[----:B------:R-:W-:Y:S01]  /*01d0*/  BSSY B0, `(.L_x_0) ;  /* 0x0000030000007945 */ /* 0x000fe20003800000 */
[----:B--2---:R-:W-:-:S05]  /*01e0*/  FADD.FTZ R0, |R23|, -RZ ;  /* 0x800000ff17007221 */ /* 0x004fca0000010200 */
[----:B------:R-:W-:-:S13]  /*01f0*/  FSETP.GE.AND P1, PT, R0, 0.60000002384185791016, PT ;  /* 0x3f19999a0000780b */ /* 0x000fda0003f26000 */
[----:B------:R-:W-:-:S06]  /*0200*/  @P1 FMUL R25, R0, 2.8853900432586669922 ;  /* 0x4038aa3b00191820 */ /* 0x000fcc0000400000 */
[----:B------:R-:W2:Y:S01]  /*0210*/  @P1 MUFU.EX2 R25, R25 ;  /* 0x0000001900191308 */ /* 0x000ea20000000800 */
[----:B0-----:R-:W-:Y:S01]  /*0220*/  @!P1 MOV R10, 0x3c80f082 ;  /* 0x3c80f082000a9802 */ /* 0x001fe20000000f00 */
[----:B------:R-:W-:Y:S01]  /*0230*/  @!P1 FMUL R11, R23, R23 ;  /* 0x00000017170b9220 */ /* 0x000fe20000400000 */
[----:B--2---:R-:W-:-:S06]  /*0240*/  @P1 FADD R20, R25, 1 ;  /* 0x3f80000019141421 */ /* 0x004fcc0000000000 */
[----:B------:R-:W1:Y:S01]  /*0250*/  @P1 MUFU.RCP R20, R20 ;  /* 0x0000001400141308 */ /* 0x000e620000001000 */
[C---:B------:R-:W-:Y:S01]  /*0260*/  @!P1 FFMA.FTZ R10, R11.reuse, R10, -0.052303962409496307373 ;  /* 0xbd563cae0b0a9423 */ /* 0x040fe2000001000a */
[----:B------:R-:W-:Y:S02]  /*0270*/  @P1 MOV R21, 0x3f800000 ;  /* 0x3f80000000151802 */ /* 0x000fe40000000f00 */
[----:B------:R-:W-:Y:S01]  /*0280*/  @P1 FSETP.GE.AND P0, PT, R0, 9.010913848876953125, PT ;  /* 0x41102cb40000180b */ /* 0x000fe20003f06000 */
[----:B------:R-:W-:-:S04]  /*0290*/  @!P1 FFMA.FTZ R0, R11, R10, 0.1331529766321182251 ;  /* 0x3e0859410b009423 */ /* 0x000fc8000001000a */
[----:B------:R-:W-:Y:S01]  /*02a0*/  @!P1 FFMA.FTZ R0, R11, R0, -0.33332768082618713379 ;  /* 0xbeaaa9ed0b009423 */ /* 0x000fe20000010000 */
[----:B-1----:R-:W-:-:S03]  /*02b0*/  @P1 FFMA.FTZ R2, R20, -2, R21 ;  /* 0xc000000014021823 */ /* 0x002fc60000010015 */
[----:B------:R-:W-:Y:S02]  /*02c0*/  @!P1 FFMA.FTZ R0, R11, R0, RZ ;  /* 0x000000000b009223 */ /* 0x000fe400000100ff */
[----:B------:R-:W-:-:S04]  /*02d0*/  @P1 FSEL R2, R2, 1, !P0 ;  /* 0x3f80000002021808 */ /* 0x000fc80004000000 */
[----:B------:R-:W-:Y:S01]  /*02e0*/  @P1 LOP3.LUT R2, R2, 0x80000000, R23, 0xf8, !PT ;  /* 0x8000000002021812 */ /* 0x000fe200078ef817 */
[----:B------:R-:W-:-:S04]  /*02f0*/  @!P1 FFMA.FTZ R2, R23, R0, R23 ;  /* 0x0000000017029223 */ /* 0x000fc80000010017 */
[----:B------:R-:W-:-:S05]  /*0300*/  FMUL R10, R2, 1.4426950216293334961 ;  /* 0x3fb8aa3b020a7820 */ /* 0x000fca0000400000 */
[----:B------:R-:W-:Y:S01]  /*0310*/  FSETP.GEU.AND P0, PT, R10, -126, PT ;  /* 0xc2fc00000a00780b */ /* 0x000fe20003f0e000 */
[----:B---3--:R-:W-:-:S05]  /*0320*/  FADD.FTZ R20, |R17|, -RZ ;  /* 0x800000ff11147221 */ /* 0x008fca0000010200 */
[----:B------:R-:W-:-:S07]  /*0330*/  FSETP.GE.AND P1, PT, R20, 0.60000002384185791016, PT ;  /* 0x3f19999a1400780b */ /* 0x000fce0003f26000 */
[----:B------:R-:W-:-:S04]  /*0340*/  @!P0 FMUL R10, R10, 0.5 ;  /* 0x3f0000000a0a8820 */ /* 0x000fc80000400000 */
[----:B------:R-:W0:Y:S01]  /*0350*/  MUFU.EX2 R11, R10 ;  /* 0x0000000a000b7308 */ /* 0x000e220000000800 */
[----:B----4-:R-:W-:Y:S01]  /*0360*/  FADD R2, R7, -R26 ;  /* 0x8000001a07027221 */ /* 0x010fe20000000000 */
[----:B------:R-:W-:-:S03]  /*0370*/  FADD R0, R9, -R22 ;  /* 0x8000001609007221 */ /* 0x000fc60000000000 */
[----:B------:R-:W-:Y:S01]  /*0380*/  FFMA R2, -R2, R2, RZ ;  /* 0x0000000202027223 */ /* 0x000fe200000001ff */
[----:B------:R-:W-:Y:S01]  /*0390*/  FFMA R3, -R0, R0, RZ ;  /* 0x0000000000037223 */ /* 0x000fe200000001ff */
[----:B0-----:R-:W-:Y:S01]  /*03a0*/  @!P0 FMUL R11, R11, R11 ;  /* 0x0000000b0b0b8220 */ /* 0x001fe20000400000 */
[----:B------:R-:W-:Y:S06]  /*03b0*/  @!P1 BRA `(.L_x_1) ;  /* 0x0000000000289947 */ /* 0x000fec0003800000 */
[C---:B------:R-:W-:Y:S01]  /*03c0*/  FMUL R0, R20.reuse, 2.8853900432586669922 ;  /* 0x4038aa3b14007820 */ /* 0x040fe20000400000 */
[----:B------:R-:W-:Y:S01]  /*03d0*/  HFMA2.MMA R21, -RZ, RZ, 1.875, 0 ;  /* 0x3f800000ff157435 */ /* 0x000fe200000001ff */
[----:B------:R-:W-:-:S04]  /*03e0*/  FSETP.GE.AND P0, PT, R20, 9.010913848876953125, PT ;  /* 0x41102cb41400780b */ /* 0x000fc80003f06000 */
[----:B------:R-:W0:Y:S02]  /*03f0*/  MUFU.EX2 R0, R0 ;  /* 0x0000000000007308 */ /* 0x000e240000000800 */
[----:B0-----:R-:W-:-:S06]  /*0400*/  FADD R10, R0, 1 ;  /* 0x3f800000000a7421 */ /* 0x001fcc0000000000 */
[----:B------:R-:W0:Y:S02]  /*0410*/  MUFU.RCP R10, R10 ;  /* 0x0000000a000a7308 */ /* 0x000e240000001000 */
[----:B0-----:R-:W-:-:S05]  /*0420*/  FFMA.FTZ R21, R10, -2, R21 ;  /* 0xc00000000a157823 */ /* 0x001fca0000010015 */
[----:B------:R-:W-:-:S04]  /*0430*/  FSEL R20, R21, 1, !P0 ;  /* 0x3f80000015147808 */ /* 0x000fc80004000000 */
[----:B------:R-:W-:Y:S01]  /*0440*/  LOP3.LUT R17, R20, 0x80000000, R17, 0xf8, !PT ;  /* 0x8000000014117812 */ /* 0x000fe200078ef811 */
[----:B------:R-:W-:Y:S06]  /*0450*/  BRA `(.L_x_2) ;  /* 0x00000000001c7947 */ /* 0x000fec0003800000 */
.L_x_1:
[----:B------:R-:W-:Y:S01]  /*0460*/  MOV R0, 0x3c80f082 ;  /* 0x3c80f08200007802 */ /* 0x000fe20000000f00 */
[----:B------:R-:W-:-:S04]  /*0470*/  FMUL R21, R17, R17 ;  /* 0x0000001111157220 */ /* 0x000fc80000400000 */
[----:B------:R-:W-:-:S04]  /*0480*/  FFMA.FTZ R0, R21, R0, -0.052303962409496307373 ;  /* 0xbd563cae15007423 */ /* 0x000fc80000010000 */
[----:B------:R-:W-:-:S04]  /*0490*/  FFMA.FTZ R0, R21, R0, 0.1331529766321182251 ;  /* 0x3e08594115007423 */ /* 0x000fc80000010000 */
[----:B------:R-:W-:-:S04]  /*04a0*/  FFMA.FTZ R0, R21, R0, -0.33332768082618713379 ;  /* 0xbeaaa9ed15007423 */ /* 0x000fc80000010000 */
[----:B------:R-:W-:-:S04]  /*04b0*/  FFMA.FTZ R0, R21, R0, RZ ;  /* 0x0000000015007223 */ /* 0x000fc800000100ff */
[----:B------:R-:W-:-:S07]  /*04c0*/  FFMA.FTZ R17, R17, R0, R17 ;  /* 0x0000000011117223 */ /* 0x000fce0000010011 */
.L_x_2:
[----:B------:R-:W-:Y:S05]  /*04d0*/  BSYNC B0 ;  /* 0x0000000000007941 */ /* 0x000fea0003800000 */
.L_x_0:
[----:B------:R-:W-:Y:S01]  /*04e0*/  FMUL R17, R17, 1.4426950216293334961 ;  /* 0x3fb8aa3b11117820 */ /* 0x000fe20000400000 */
[----:B------:R-:W-:Y:S01]  /*04f0*/  FSETP.GT.AND P0, PT, R11, 8.50705917302346158658e+37, PT ;  /* 0x7e8000000b00780b */ /* 0x000fe20003f04000 */
[----:B-----5:R-:W-:Y:S01]  /*0500*/  FADD.FTZ R21, |R13|, -RZ ;  /* 0x800000ff0d157221 */ /* 0x020fe20000010200 */
[----:B------:R-:W-:Y:S01]  /*0510*/  FSETP.GEU.AND P1, PT, R11, 1.175494350822287508e-38, PT ;  /* 0x008000000b00780b */ /* 0x000fe20003f2e000 */
[----:B------:R-:W-:Y:S01]  /*0520*/  FADD R0, R6, -R19 ;  /* 0x8000001306007221 */ /* 0x000fe20000000000 */
[----:B------:R-:W-:Y:S01]  /*0530*/  FSETP.GEU.AND P2, PT, R17, -126, PT ;  /* 0xc2fc00001100780b */ /* 0x000fe20003f4e000 */
[----:B------:R-:W-:Y:S01]  /*0540*/  BSSY B0, `(.L_x_3) ;  /* 0x0000026000007945 */ /* 0x000fe20003800000 */
[----:B------:R-:W-:Y:S01]  /*0550*/  FSETP.GE.AND P4, PT, R21, 0.60000002384185791016, PT ;  /* 0x3f19999a1500780b */ /* 0x000fe20003f86000 */
[----:B------:R-:W-:-:S06]  /*0560*/  FFMA R19, -R0, R0, RZ ;  /* 0x0000000000137223 */ /* 0x000fcc00000001ff */
[----:B------:R-:W-:Y:S01]  /*0570*/  @P0 FMUL R11, R11, 0.25 ;  /* 0x3e8000000b0b0820 */ /* 0x000fe20000400000 */
[----:B------:R-:W-:-:S03]  /*0580*/  @P0 FMUL R2, R2, 0.25 ;  /* 0x3e80000002020820 */ /* 0x000fc60000400000 */
[----:B------:R-:W-:Y:S01]  /*0590*/  @!P2 FMUL R17, R17, 0.5 ;  /* 0x3f0000001111a820 */ /* 0x000fe20000400000 */
[----:B------:R-:W-:Y:S01]  /*05a0*/  @!P1 FMUL R11, R11, 16777216 ;  /* 0x4b8000000b0b9820 */ /* 0x000fe20000400000 */
[----:B------:R-:W-:Y:S02]  /*05b0*/  @!P1 FMUL R2, R2, 16777216 ;  /* 0x4b80000002029820 */ /* 0x000fe40000400000 */
[----:B------:R-:W0:Y:S08]  /*05c0*/  MUFU.EX2 R10, R17 ;  /* 0x00000011000a7308 */ /* 0x000e300000000800 */
[----:B------:R-:W1:Y:S01]  /*05d0*/  MUFU.RCP R11, R11 ;  /* 0x0000000b000b7308 */ /* 0x000e620000001000 */
[----:B0-----:R-:W-:-:S05]  /*05e0*/  @!P2 FMUL R10, R10, R10 ;  /* 0x0000000a0a0aa220 */ /* 0x001fca0000400000 */
[C---:B------:R-:W-:Y:S02]  /*05f0*/  FSETP.GT.AND P2, PT, R10.reuse, 8.50705917302346158658e+37, PT ;  /* 0x7e8000000a00780b */ /* 0x040fe40003f44000 */
[----:B------:R-:W-:Y:S01]  /*0600*/  FSETP.GEU.AND P3, PT, R10, 1.175494350822287508e-38, PT ;  /* 0x008000000a00780b */ /* 0x000fe20003f6e000 */
[----:B-1----:R-:W-:-:S10]  /*0610*/  FMUL R17, R11, R2 ;  /* 0x000000020b117220 */ /* 0x002fd40000400000 */
[----:B------:R-:W-:Y:S01]  /*0620*/  @P2 FMUL R10, R10, 0.25 ;  /* 0x3e8000000a0a2820 */ /* 0x000fe20000400000 */
[----:B------:R-:W-:-:S03]  /*0630*/  @P2 FMUL R3, R3, 0.25 ;  /* 0x3e80000003032820 */ /* 0x000fc60000400000 */
[----:B------:R-:W-:Y:S01]  /*0640*/  @!P3 FMUL R10, R10, 16777216 ;  /* 0x4b8000000a0ab820 */ /* 0x000fe20000400000 */
[----:B------:R-:W-:-:S05]  /*0650*/  @!P3 FMUL R3, R3, 16777216 ;  /* 0x4b8000000303b820 */ /* 0x000fca0000400000 */
[----:B------:R-:W0:Y:S02]  /*0660*/  MUFU.RCP R10, R10 ;  /* 0x0000000a000a7308 */ /* 0x000e240000001000 */
[----:B0-----:R-:W-:Y:S01]  /*0670*/  FMUL R20, R10, R3 ;  /* 0x000000030a147220 */ /* 0x001fe20000400000 */
        /* <DEDUP_REMOVED lines=11> */
.L_x_4:
[----:B------:R-:W-:Y:S01]  /*0730*/  MOV R0, 0x3c80f082 ;  /* 0x3c80f08200007802 */ /* 0x000fe20000000f00 */
[----:B------:R-:W-:-:S04]  /*0740*/  FMUL R3, R13, R13 ;  /* 0x0000000d0d037220 */ /* 0x000fc80000400000 */
[----:B------:R-:W-:-:S04]  /*0750*/  FFMA.FTZ R0, R3, R0, -0.052303962409496307373 ;  /* 0xbd563cae03007423 */ /* 0x000fc80000010000 */
[----:B------:R-:W-:-:S04]  /*0760*/  FFMA.FTZ R0, R3, R0, 0.1331529766321182251 ;  /* 0x3e08594103007423 */ /* 0x000fc80000010000 */
[----:B------:R-:W-:-:S04]  /*0770*/  FFMA.FTZ R0, R3, R0, -0.33332768082618713379 ;  /* 0xbeaaa9ed03007423 */ /* 0x000fc80000010000 */
[----:B------:R-:W-:-:S04]  /*0780*/  FFMA.FTZ R0, R3, R0, RZ ;  /* 0x0000000003007223 */ /* 0x000fc800000100ff */
[----:B------:R-:W-:-:S07]  /*0790*/  FFMA.FTZ R13, R13, R0, R13 ;  /* 0x000000000d0d7223 */ /* 0x000fce000001000d */
.L_x_5:
[----:B------:R-:W-:Y:S05]  /*07a0*/  BSYNC B0 ;  /* 0x0000000000007941 */ /* 0x000fea0003800000 */
.L_x_3:
[----:B------:R-:W-:Y:S01]  /*07b0*/  FMUL R13, R13, 1.4426950216293334961 ;  /* 0x3fb8aa3b0d0d7820 */ /* 0x000fe20000400000 */
[----:B------:R-:W-:Y:S01]  /*07c0*/  FADD.FTZ R0, |R8|, -RZ ;  /* 0x800000ff08007221 */ /* 0x000fe20000010200 */
[----:B------:R-:W-:Y:S03]  /*07d0*/  BSSY B0, `(.L_x_6) ;  /* 0x0000020000007945 */ /* 0x000fe60003800000 */
[----:B------:R-:W-:Y:S02]  /*07e0*/  FSETP.GEU.AND P4, PT, R13, -126, PT ;  /* 0xc2fc00000d00780b */ /* 0x000fe40003f8e000 */
[----:B------:R-:W-:-:S11]  /*07f0*/  FSETP.GE.AND P6, PT, R0, 0.60000002384185791016, PT ;  /* 0x3f19999a0000780b */ /* 0x000fd60003fc6000 */
[----:B------:R-:W-:-:S04]  /*0800*/  @!P4 FMUL R13, R13, 0.5 ;  /* 0x3f0000000d0dc820 */ /* 0x000fc80000400000 */
[----:B------:R-:W0:Y:S02]  /*0810*/  MUFU.EX2 R22, R13 ;  /* 0x0000000d00167308 */ /* 0x000e240000000800 */
[----:B0-----:R-:W-:-:S05]  /*0820*/  @!P4 FMUL R22, R22, R22 ;  /* 0x000000161616c220 */ /* 0x001fca0000400000 */
[C---:B------:R-:W-:Y:S02]  /*0830*/  FSETP.GT.AND P4, PT, R22.reuse, 8.50705917302346158658e+37, PT ;  /* 0x7e8000001600780b */ /* 0x040fe40003f84000 */
[----:B------:R-:W-:-:S11]  /*0840*/  FSETP.GEU.AND P5, PT, R22, 1.175494350822287508e-38, PT ;  /* 0x008000001600780b */ /* 0x000fd60003fae000 */
        /* <DEDUP_REMOVED lines=17> */
.L_x_7:
[----:B------:R-:W-:Y:S01]  /*0960*/  MOV R0, 0x3c80f082 ;  /* 0x3c80f08200007802 */ /* 0x000fe20000000f00 */
[----:B------:R-:W-:-:S04]  /*0970*/  FMUL R3, R8, R8 ;  /* 0x0000000808037220 */ /* 0x000fc80000400000 */
[----:B------:R-:W-:-:S04]  /*0980*/  FFMA.FTZ R0, R3, R0, -0.052303962409496307373 ;  /* 0xbd563cae03007423 */ /* 0x000fc80000010000 */
[----:B------:R-:W-:-:S04]  /*0990*/  FFMA.FTZ R0, R3, R0, 0.1331529766321182251 ;  /* 0x3e08594103007423 */ /* 0x000fc80000010000 */
[----:B------:R-:W-:-:S04]  /*09a0*/  FFMA.FTZ R0, R3, R0, -0.33332768082618713379 ;  /* 0xbeaaa9ed03007423 */ /* 0x000fc80000010000 */
[----:B------:R-:W-:-:S04]  /*09b0*/  FFMA.FTZ R3, R3, R0, RZ ;  /* 0x0000000003037223 */ /* 0x000fc800000100ff */
[----:B------:R-:W-:-:S07]  /*09c0*/  FFMA.FTZ R8, R8, R3, R8 ;  /* 0x0000000308087223 */ /* 0x000fce0000010008 */
.L_x_8:
[----:B------:R-:W-:Y:S05]  /*09d0*/  BSYNC B0 ;  /* 0x0000000000007941 */ /* 0x000fea0003800000 */
.L_x_6:
[----:B------:R-:W-:Y:S01]  /*09e0*/  FMUL R8, R8, 1.4426950216293334961 ;  /* 0x3fb8aa3b08087820 */ /* 0x000fe20000400000 */
[----:B------:R-:W-:Y:S01]  /*09f0*/  FADD R0, R9, -R24 ;  /* 0x8000001809007221 */ /* 0x000fe20000000000 */
[----:B------:R-:W-:Y:S01]  /*0a00*/  FADD R2, R7, -R16 ;  /* 0x8000001007027221 */ /* 0x000fe20000000000 */
[----:B------:R-:W-:Y:S01]  /*0a10*/  FADD R3, R6, -R15 ;  /* 0x8000000f06037221 */ /* 0x000fe20000000000 */
[----:B------:R-:W-:Y:S01]  /*0a20*/  FADD R20, R17, R20 ;  /* 0x0000001411147221 */ /* 0x000fe20000000000 */
[----:B------:R-:W-:Y:S01]  /*0a30*/  FSETP.GEU.AND P6, PT, R8, -126, PT ;  /* 0xc2fc00000800780b */ /* 0x000fe20003fce000 */
[----:B------:R-:W-:Y:S01]  /*0a40*/  FFMA R9, -R0, R0, RZ ;  /* 0x0000000000097223 */ /* 0x000fe200000001ff */
[----:B------:R-:W-:Y:S01]  /*0a50*/  FFMA R6, -R2, R2, RZ ;  /* 0x0000000202067223 */ /* 0x000fe200000001ff */
[C---:B------:R-:W-:Y:S01]  /*0a60*/  FADD R0, R5.reuse, -R12 ;  /* 0x8000000c05007221 */ /* 0x040fe20000000000 */
[----:B------:R-:W-:Y:S01]  /*0a70*/  FADD R2, R5, -R14 ;  /* 0x8000000e05027221 */ /* 0x000fe20000000000 */
[----:B------:R-:W-:Y:S01]  /*0a80*/  @P2 FMUL R9, R9, 0.25 ;  /* 0x3e80000009092820 */ /* 0x000fe20000400000 */
[----:B------:R-:W-:Y:S01]  /*0a90*/  @P0 FMUL R6, R6, 0.25 ;  /* 0x3e80000006060820 */ /* 0x000fe20000400000 */
[----:B------:R-:W-:Y:S01]  /*0aa0*/  FFMA R3, -R3, R3, RZ ;  /* 0x0000000303037223 */ /* 0x000fe200000001ff */
[----:B------:R-:W-:Y:S01]  /*0ab0*/  FFMA R2, -R2, R2, RZ ;  /* 0x0000000202027223 */ /* 0x000fe200000001ff */
[----:B------:R-:W-:Y:S01]  /*0ac0*/  @!P3 FMUL R9, R9, 16777216 ;  /* 0x4b8000000909b820 */ /* 0x000fe20000400000 */
[----:B------:R-:W-:Y:S01]  /*0ad0*/  @!P1 FMUL R6, R6, 16777216 ;  /* 0x4b80000006069820 */ /* 0x000fe20000400000 */
[----:B------:R-:W-:Y:S01]  /*0ae0*/  @P4 FMUL R3, R3, 0.25 ;  /* 0x3e80000003034820 */ /* 0x000fe20000400000 */
[----:B------:R-:W-:Y:S01]  /*0af0*/  FFMA R0, -R0, R0, RZ ;  /* 0x0000000000007223 */ /* 0x000fe200000001ff */
[----:B------:R-:W-:Y:S01]  /*0b00*/  @!P6 FMUL R8, R8, 0.5 ;  /* 0x3f0000000808e820 */ /* 0x000fe20000400000 */
[----:B------:R-:W-:Y:S01]  /*0b10*/  FMUL R10, R10, R9 ;  /* 0x000000090a0a7220 */ /* 0x000fe20000400000 */
[----:B------:R-:W-:Y:S01]  /*0b20*/  @!P5 FMUL R3, R3, 16777216 ;  /* 0x4b8000000303d820 */ /* 0x000fe20000400000 */
[----:B------:R-:W-:Y:S01]  /*0b30*/  FADD R19, R19, R20 ;  /* 0x0000001413137221 */ /* 0x000fe20000000000 */
[----:B------:R-:W0:Y:S01]  /*0b40*/  MUFU.EX2 R13, R8 ;  /* 0x00000008000d7308 */ /* 0x000e220000000800 */
[----:B------:R-:W-:Y:S01]  /*0b50*/  FFMA R11, R11, R6, R10 ;  /* 0x000000060b0b7223 */ /* 0x000fe2000000000a */
[----:B------:R-:W1:Y:S01]  /*0b60*/  S2UR UR5, SR_CgaCtaId ;  /* 0x00000000000579c3 */ /* 0x000e620000008800 */
[----:B------:R-:W-:Y:S01]  /*0b70*/  LOP3.LUT P0, RZ, R18, 0x1f, RZ, 0xc0, !PT ;  /* 0x0000001f12ff7812 */ /* 0x000fe2000780c0ff */
[----:B------:R-:W-:Y:S01]  /*0b80*/  UMOV UR4, 0x400 ;  /* 0x0000040000047882 */ /* 0x000fe20000000000 */
[----:B------:R-:W-:Y:S01]  /*0b90*/  FFMA R22, R22, R3, R11 ;  /* 0x0000000316167223 */ /* 0x000fe2000000000b */
[----:B------:R-:W-:Y:S01]  /*0ba0*/  ISETP.GE.AND P1, PT, R18, 0x2, PT ;  /* 0x000000021200780c */ /* 0x000fe20003f26270 */
[----:B0-----:R-:W-:-:S05]  /*0bb0*/  @!P6 FMUL R13, R13, R13 ;  /* 0x0000000d0d0de220 */ /* 0x001fca0000400000 */
[C---:B------:R-:W-:Y:S02]  /*0bc0*/  FSETP.GT.AND P6, PT, R13.reuse, 8.50705917302346158658e+37, PT ;  /* 0x7e8000000d00780b */ /* 0x040fe40003fc4000 */
[----:B------:R-:W-:Y:S01]  /*0bd0*/  FSETP.GEU.AND P2, PT, R13, 1.175494350822287508e-38, PT ;  /* 0x008000000d00780b */ /* 0x000fe20003f4e000 */
[----:B-1----:R-:W-:-:S10]  /*0be0*/  UPRMT UR4, UR5, 0x654, UR4 ;  /* 0x0000065405047896 */ /* 0x002fd40008000004 */
[----:B------:R-:W-:Y:S01]  /*0bf0*/  @P6 FMUL R13, R13, 0.25 ;  /* 0x3e8000000d0d6820 */ /* 0x000fe20000400000 */
[----:B------:R-:W-:Y:S01]  /*0c00*/  @P6 FMUL R2, R2, 0.25 ;  /* 0x3e80000002026820 */ /* 0x000fe20000400000 */
[----:B------:R-:W-:Y:S02]  /*0c10*/  @P6 FMUL R0, R0, 0.25 ;  /* 0x3e80000000006820 */ /* 0x000fe40000400000 */
[----:B------:R-:W-:Y:S01]  /*0c20*/  @!P2 FMUL R13, R13, 16777216 ;  /* 0x4b8000000d0da820 */ /* 0x000fe20000400000 */
[----:B------:R-:W-:Y:S01]  /*0c30*/  @!P2 FMUL R2, R2, 16777216 ;  /* 0x4b8000000202a820 */ /* 0x000fe20000400000 */
[----:B------:R-:W-:-:S04]  /*0c40*/  @!P2 FMUL R0, R0, 16777216 ;  /* 0x4b8000000000a820 */ /* 0x000fc80000400000 */
[----:B------:R-:W0:Y:S02]  /*0c50*/  MUFU.RCP R13, R13 ;  /* 0x0000000d000d7308 */ /* 0x000e240000001000 */
[C---:B0-----:R-:W-:Y:S01]  /*0c60*/  FFMA R22, R13.reuse, R2, R22 ;  /* 0x000000020d167223 */ /* 0x041fe20000000016 */
[----:B------:R-:W-:-:S04]  /*0c70*/  FFMA R19, R13, R0, R19 ;  /* 0x000000000d137223 */ /* 0x000fc80000000013 */
[----:B------:R-:W-:-:S05]  /*0c80*/  FADD R19, -R22, R19 ;  /* 0x0000001316137221 */ /* 0x000fca0000000100 */
[----:B------:R-:W0:Y:S02]  /*0c90*/  SHFL.BFLY PT, R0, R19, 0x10, 0x1f ;  /* 0x0e001f0013007f89 */ /* 0x000e2400000e0000 */
[----:B0-----:R-:W-:-:S05]  /*0ca0*/  FADD R0, R19, R0 ;  /* 0x0000000013007221 */ /* 0x001fca0000000000 */
[----:B------:R-:W0:Y:S02]  /*0cb0*/  SHFL.BFLY PT, R3, R0, 0x8, 0x1f ;  /* 0x0d001f0000037f89 */ /* 0x000e2400000e0000 */
[----:B0-----:R-:W-:Y:S01]  /*0cc0*/  FADD R3, R0, R3 ;  /* 0x0000000300037221 */ /* 0x001fe20000000000 */
[----:B------:R-:W-:-:S04]  /*0cd0*/  SHF.R.U32.HI R0, RZ, 0x3, R18 ;  /* 0x00000003ff007819 */ /* 0x000fc80000011612 */
[----:B------:R-:W0:Y:S01]  /*0ce0*/  SHFL.BFLY PT, R2, R3, 0x4, 0x1f ;  /* 0x0c801f0003027f89 */ /* 0x000e2200000e0000 */
[----:B------:R-:W-:Y:S01]  /*0cf0*/  LOP3.LUT R0, R0, 0x4, RZ, 0xc0, !PT ;  /* 0x0000000400007812 */ /* 0x000fe200078ec0ff */
[----:B0-----:R-:W-:Y:S01]  /*0d00*/  FADD R2, R3, R2 ;  /* 0x0000000203027221 */ /* 0x001fe20000000000 */
[----:B------:R-:W-:-:S04]  /*0d10*/  LOP3.LUT R3, R18, 0x1, RZ, 0xc0, !PT ;  /* 0x0000000112037812 */ /* 0x000fc800078ec0ff */
[----:B------:R-:W0:Y:S02]  /*0d20*/  SHFL.BFLY PT, R7, R2, 0x2, 0x1f ;  /* 0x0c401f0002077f89 */ /* 0x000e2400000e0000 */
[----:B0-----:R-:W-:-:S05]  /*0d30*/  FADD R7, R2, R7 ;  /* 0x0000000702077221 */ /* 0x001fca0000000000 */
[----:B------:R-:W0:Y:S02]  /*0d40*/  SHFL.BFLY PT, R6, R7, 0x1, 0x1f ;  /* 0x0c201f0007067f89 */ /* 0x000e2400000e0000 */
[----:B0-----:R-:W-:-:S05]  /*0d50*/  FADD R9, R7, R6 ;  /* 0x0000000607097221 */ /* 0x001fca0000000000 */
[----:B------:R-:W-:Y:S01]  /*0d60*/  @!P0 STS [R0+UR4], R9 ;  /* 0x0000000900008988 */ /* 0x000fe20008000804 */
[----:B------:R-:W-:Y:S01]  /*0d70*/  BAR.SYNC.DEFER_BLOCKING 0x0 ;  /* 0x0000000000007b1d */ /* 0x000fe20000010000 */
[----:B------:R-:W-:-:S04]  /*0d80*/  ISETP.NE.U32.AND P0, PT, R3, 0x1, PT ;  /* 0x000000010300780c */ /* 0x000fc80003f05070 */
[----:B------:R-:W-:Y:S01]  /*0d90*/  ISETP.LT.AND P0, PT, R18, 0x2, P0 ;  /* 0x000000021200780c */ /* 0x000fe20000701270 */
[----:B------:R-:W0:Y:S04]  /*0da0*/  @!P1 LDS R5, [R4+UR4] ;  /* 0x0000000404059984 */ /* 0x000e280008000800 */
[----:B0-----:R-:W0:Y:S02]  /*0db0*/  SHFL.BFLY PT, R2, R5, 0x1, 0x1f ;  /* 0x0c201f0005027f89 */ /* 0x001e2400000e0000 */
[----:B0-----:R-:W-:-:S06]  /*0dc0*/  FADD R3, R5, R2 ;  /* 0x0000000205037221 */ /* 0x001fcc0000000000 */
[----:B------:R0:W-:Y:S01]  /*0dd0*/  @P0 STS [R4+UR4], R3 ;  /* 0x0000000304000988 */ /* 0x0001e20008000804 */
[----:B------:R-:W-:Y:S01]  /*0de0*/  BAR.SYNC.DEFER_BLOCKING 0x0 ;  /* 0x0000000000007b1d */ /* 0x000fe20000010000 */
[----:B------:R-:W-:-:S05]  /*0df0*/  LOP3.LUT P0, RZ, R18, 0x3f, RZ, 0xc0, !PT ;  /* 0x0000003f12ff7812 */ /* 0x000fca000780c0ff */
[----:B------:R-:W1:Y:S02]  /*0e00*/  LDS R6, [UR4] ;  /* 0x00000004ff067984 */ /* 0x000e640008000800 */
[----:B------:R-:W-:Y:S06]  /*0e10*/  BAR.SYNC.DEFER_BLOCKING 0x0 ;  /* 0x0000000000007b1d */ /* 0x000fec0000010000 */
[----:B0-----:R-:W-:Y:S05]  /*0e20*/  @P0 EXIT ;  /* 0x000000000000094d */ /* 0x001fea0003800000 */
[----:B------:R-:W0:Y:S01]  /*0e30*/  LDC.64 R2, c[0x0][0x210] ;  /* 0x00008400ff027b82 */ /* 0x000e220000000a00 */
[----:B-1----:R-:W-:-:S05]  /*0e40*/  FMUL.D2 R5, R6, 0.015625 ;  /* 0x3c80000006057820 */ /* 0x002fca0000300000 */
[----:B0-----:R-:W-:Y:S01]  /*0e50*/  STG.E desc[UR6][R2.64], R5 ;  /* 0x0000000502007986 */ /* 0x001fe2000c101906 */
[----:B------:R-:W-:Y:S05]  /*0e60*/  EXIT ;  /* 0x000000000000794d */ /* 0x000fea0003800000 */
.L_x_9:
[----:B------:R-:W-:-:S00]  /*0e70*/  BRA `(.L_x_9) ;  /* 0xfffffffc00fc7947 */ /* 0x000fc0000383ffff */
[----:B------:R-:W-:-:S00]  /*0e80*/  NOP ;  /* 0x0000000000007918 */ /* 0x000fc00000000000 */
[----:B------:R-:W-:-:S00]  /*0e90*/  NOP ;  /* 0x0000000000007918 */ /* 0x000fc00000000000 */
[----:B------:R-:W-:-:S00]  /*0ea0*/  NOP ;  /* 0x0000000000007918 */ /* 0x000fc00000000000 */
[----:B------:R-:W-:-:S00]  /*0eb0*/  NOP ;  /* 0x0000000000007918 */ /* 0x000fc00000000000 */
[----:B------:R-:W-:-:S00]  /*0ec0*/  NOP ;  /* 0x0000000000007918 */ /* 0x000fc00000000000 */
[----:B------:R-:W-:-:S00]  /*0ed0*/  NOP ;  /* 0x0000000000007918 */ /* 0x000fc00000000000 */
[----:B------:R-:W-:-:S00]  /*0ee0*/  NOP ;  /* 0x0000000000007918 */ /* 0x000fc00000000000 */
[----:B------:R-:W-:-:S00]  /*0ef0*/  NOP ;  /* 0x0000000000007918 */ /* 0x000fc00000000000 */
.L_x_10:


//--------------------- .nv.global.init           --------------------------
	.section	.nv.global.init,"aw",@progbits
.nv.global.init:
	.type		_$_str,@object
	.size		_$_str,(.L_0 - _$_str)
_$_str:
        /*0000*/ 	.byte	0x5f, 0x5f, 0x43, 0x55, 0x44, 0x41, 0x5f, 0x46, 0x54, 0x5a, 0x00
.L_0:


//--------------------- .nv.shared.triton_per_fused_div_exp_mean_neg_pow_sub_sum_tanh_1 --------------------------
	.section	.nv.shared.triton_per_fused_div_exp_mean_neg_pow_sub_sum_tanh_1,"aw",@nobits
	.sectionflags	@""
	.align	16
	.zero		1024


//--------------------- .nv.constant0.triton_per_fused_div_exp_mean_neg_pow_sub_sum_tanh_1 --------------------------
	.section	.nv.constant0.triton_per_fused_div_exp_mean_neg_pow_sub_sum_tanh_1,"a",@progbits
	.sectionflags	@""
	.align	4
.nv.constant0.triton_per_fused_div_exp_mean_neg_pow_sub_sum_tanh_1:
	.zero		572
